	.headerflags	@"EF_CUDA_TEXMODE_UNIFIED EF_CUDA_64BIT_ADDRESS EF_CUDA_ACCELERATORS EF_CUDA_SM90 EF_CUDA_VIRTUAL_SM(EF_CUDA_SM90)"
	.elftype	@"ET_EXEC"


//--------------------- .nv.info                  --------------------------
	.section	.nv.info,"",@"SHT_CUDA_INFO"
	.align	4


	//----- nvinfo : EIATTR_REGCOUNT
	.align		4
        /*0000*/ 	.byte	0x04, 0x2f
        /*0002*/ 	.short	(.L_1 - .L_0)
	.align		4
.L_0:
        /*0004*/ 	.word	index@(triton_poi_fused_convolution_16)
        /*0008*/ 	.word	0x0000000c


	//----- nvinfo : EIATTR_MIN_STACK_SIZE
	.align		4
.L_1:
        /*000c*/ 	.byte	0x04, 0x12
        /*000e*/ 	.short	(.L_3 - .L_2)
	.align		4
.L_2:
        /*0010*/ 	.word	index@(triton_poi_fused_convolution_16)
        /*0014*/ 	.word	0x00000000


	//----- nvinfo : EIATTR_FRAME_SIZE
	.align		4
.L_3:
        /*0018*/ 	.byte	0x04, 0x11
        /*001a*/ 	.short	(.L_5 - .L_4)
	.align		4
.L_4:
        /*001c*/ 	.word	index@(triton_poi_fused_convolution_16)
        /*0020*/ 	.word	0x00000000


	//----- nvinfo : EIATTR_MIN_STACK_SIZE
	.align		4
.L_5:
        /*0024*/ 	.byte	0x04, 0x12
        /*0026*/ 	.short	(.L_7 - .L_6)
	.align		4
.L_6:
        /*0028*/ 	.word	index@(triton_poi_fused_convolution_16)
        /*002c*/ 	.word	0x00000000
.L_7:


//--------------------- .nv.info.triton_poi_fused_convolution_16 --------------------------
	.section	.nv.info.triton_poi_fused_convolution_16,"",@"SHT_CUDA_INFO"
	.sectionflags	@""
	.align	4


	//----- nvinfo : EIATTR_CUDA_API_VERSION
	.align		4
        /*0000*/ 	.byte	0x04, 0x37
        /*0002*/ 	.short	(.L_9 - .L_8)
.L_8:
        /*0004*/ 	.word	0x0000007c


	//----- nvinfo : EIATTR_KPARAM_INFO
	.align		4
.L_9:
        /*0008*/ 	.byte	0x04, 0x17
        /*000a*/ 	.short	(.L_11 - .L_10)
.L_10:
        /*000c*/ 	.word	0x00000000
        /*0010*/ 	.short	0x0002
        /*0012*/ 	.short	0x0010
        /*0014*/ 	.byte	0x00, 0xf0, 0x11, 0x00


	//----- nvinfo : EIATTR_KPARAM_INFO
	.align		4
.L_11:
        /*0018*/ 	.byte	0x04, 0x17
        /*001a*/ 	.short	(.L_13 - .L_12)
.L_12:
        /*001c*/ 	.word	0x00000000
        /*0020*/ 	.short	0x0001
        /*0022*/ 	.short	0x0008
        /*0024*/ 	.byte	0x00, 0xf4, 0x21, 0x00


	//----- nvinfo : EIATTR_KPARAM_INFO
	.align		4
.L_13:
        /*0028*/ 	.byte	0x04, 0x17
        /*002a*/ 	.short	(.L_15 - .L_14)
.L_14:
        /*002c*/ 	.word	0x00000000
        /*0030*/ 	.short	0x0000
        /*0032*/ 	.short	0x0000
        /*0034*/ 	.byte	0x00, 0xf4, 0x21, 0x00


	//----- nvinfo : EIATTR_SPARSE_MMA_MASK
	.align		4
.L_15:
        /*0038*/ 	.byte	0x03, 0x50
        /*003a*/ 	.short	0x0000


	//----- nvinfo : EIATTR_MAXREG_COUNT
	.align		4
        /*003c*/ 	.byte	0x03, 0x1b
        /*003e*/ 	.short	0x00ff


	//----- nvinfo : EIATTR_EXIT_INSTR_OFFSETS
	.align		4
        /*0040*/ 	.byte	0x04, 0x1c
        /*0042*/ 	.short	(.L_17 - .L_16)


	//   ....[0]....
.L_16:
        /*0044*/ 	.word	0x00000160


	//----- nvinfo : EIATTR_REQNTID
	.align		4
.L_17:
        /*0048*/ 	.byte	0x04, 0x10
        /*004a*/ 	.short	(.L_19 - .L_18)
.L_18:
        /*004c*/ 	.word	0x00000080
        /*0050*/ 	.word	0x00000001
        /*0054*/ 	.word	0x00000001


	//----- nvinfo : EIATTR_CBANK_PARAM_SIZE
	.align		4
.L_19:
        /*0058*/ 	.byte	0x03, 0x19
        /*005a*/ 	.short	0x0014


	//----- nvinfo : EIATTR_PARAM_CBANK
	.align		4
        /*005c*/ 	.byte	0x04, 0x0a
        /*005e*/ 	.short	(.L_21 - .L_20)
	.align		4
.L_20:
        /*0060*/ 	.word	index@(.nv.constant0.triton_poi_fused_convolution_16)
        /*0064*/ 	.short	0x0210
        /*0066*/ 	.short	0x0014


	//----- nvinfo : EIATTR_SW_WAR
	.align		4
.L_21:
        /*0068*/ 	.byte	0x04, 0x36
        /*006a*/ 	.short	(.L_23 - .L_22)
.L_22:
        /*006c*/ 	.word	0x00000008
.L_23:


//--------------------- .nv.callgraph             --------------------------
	.section	.nv.callgraph,"",@"SHT_CUDA_CALLGRAPH"
	.align	4
	.sectionentsize	8
	.align		4
        /*0000*/ 	.word	0x00000000
	.align		4
        /*0004*/ 	.word	0xffffffff
	.align		4
        /*0008*/ 	.word	0x00000000
	.align		4
        /*000c*/ 	.word	0xfffffffe
	.align		4
        /*0010*/ 	.word	0x00000000
	.align		4
        /*0014*/ 	.word	0xfffffffd
	.align		4
        /*0018*/ 	.word	0x00000000
	.align		4
        /*001c*/ 	.word	0xfffffffc


//--------------------- .text.triton_poi_fused_convolution_16 --------------------------
	.section	.text.triton_poi_fused_convolution_16,"ax",@progbits
	.align	128
        .global         triton_poi_fused_convolution_16
        .type           triton_poi_fused_convolution_16,@function
        .size           triton_poi_fused_convolution_16,(.L_x_1 - triton_poi_fused_convolution_16)
        .other          triton_poi_fused_convolution_16,@"STO_CUDA_ENTRY STV_DEFAULT"
triton_poi_fused_convolution_16:
.text.triton_poi_fused_convolution_16:
[----:B------:R-:W-:Y:S01]  /*0000*/  LDC R1, c[0x0][0x28] ;  /* 0x00000a00ff017b82 */ /* 0x000fe20000000800 */
[----:B------:R-:W1:Y:S07]  /*0010*/  S2R R0, SR_TID.X ;  /* 0x0000000000007919 */ /* 0x000e6e0000002100 */
[----:B------:R-:W2:Y:S01]  /*0020*/  LDC.64 R4, c[0x0][0x218] ;  /* 0x00008600ff047b82 */ /* 0x000ea20000000a00 */
[----:B------:R-:W-:Y:S01]  /*0030*/  ULDC.64 UR4, c[0x0][0x208] ;  /* 0x0000820000047ab9 */ /* 0x000fe20000000a00 */
[----:B------:R-:W3:Y:S01]  /*0040*/  S2R R7, SR_CTAID.X ;  /* 0x0000000000077919 */ /* 0x000ee20000002500 */
[----:B-1----:R-:W-:-:S02]  /*0050*/  LOP3.LUT R0, R0, 0x7f, RZ, 0xc0, !PT ;  /* 0x0000007f00007812 */ /* 0x002fc400078ec0ff */
[----:B---3--:R-:W-:-:S03]  /*0060*/  SHF.R.S32.HI R2, RZ, 0x18, R7 ;  /* 0x00000018ff027819 */ /* 0x008fc60000011407 */
[----:B------:R-:W-:Y:S01]  /*0070*/  IMAD R7, R7, 0x80, R0 ;  /* 0x0000008007077824 */ /* 0x000fe200078e0200 */
[----:B------:R-:W-:Y:S02]  /*0080*/  SGXT R0, R2, 0x1 ;  /* 0x000000010200781a */ /* 0x000fe40000000200 */
[----:B------:R-:W1:Y:S02]  /*0090*/  LDC.64 R2, c[0x0][0x210] ;  /* 0x00008400ff027b82 */ /* 0x000e640000000a00 */
[----:B------:R-:W-:-:S04]  /*00a0*/  LEA.HI R0, R0, R7, RZ, 0x4 ;  /* 0x0000000700007211 */ /* 0x000fc800078f20ff */
[--C-:B------:R-:W-:Y:S02]  /*00b0*/  SHF.R.S32.HI R6, RZ, 0x4, R0.reuse ;  /* 0x00000004ff067819 */ /* 0x100fe40000011400 */
[----:B------:R-:W-:-:S04]  /*00c0*/  SHF.R.S32.HI R9, RZ, 0x1f, R0 ;  /* 0x0000001fff097819 */ /* 0x000fc80000011400 */
[----:B------:R-:W-:-:S04]  /*00d0*/  LEA.HI R9, R9, R6, RZ, 0x9 ;  /* 0x0000000609097211 */ /* 0x000fc800078f48ff */
[----:B------:R-:W-:-:S05]  /*00e0*/  LOP3.LUT R9, R9, 0xfffffe00, RZ, 0xc0, !PT ;  /* 0xfffffe0009097812 */ /* 0x000fca00078ec0ff */
[----:B------:R-:W-:Y:S02]  /*00f0*/  IMAD.IADD R9, R6, 0x1, -R9 ;  /* 0x0000000106097824 */ /* 0x000fe400078e0a09 */
[----:B-1----:R-:W-:-:S04]  /*0100*/  IMAD.WIDE R2, R7, 0x4, R2 ;  /* 0x0000000407027825 */ /* 0x002fc800078e0202 */
[----:B--2---:R-:W-:Y:S01]  /*0110*/  IMAD.WIDE R4, R9, 0x4, R4 ;  /* 0x0000000409047825 */ /* 0x004fe200078e0204 */
[----:B------:R-:W2:Y:S05]  /*0120*/  LDG.E R0, desc[UR4][R2.64] ;  /* 0x0000000402007981 */ /* 0x000eaa000c1e1900 */
[----:B------:R-:W2:Y:S02]  /*0130*/  LDG.E.EL R5, desc[UR4][R4.64] ;  /* 0x0000000404057981 */ /* 0x000ea4000c2e1900 */
[----:B--2---:R-:W-:-:S05]  /*0140*/  FADD R7, R0, R5 ;  /* 0x0000000500077221 */ /* 0x004fca0000000000 */
[----:B------:R-:W-:Y:S01]  /*0150*/  STG.E desc[UR4][R2.64], R7 ;  /* 0x0000000702007986 */ /* 0x000fe2000c101904 */
[----:B------:R-:W-:Y:S05]  /*0160*/  EXIT ;  /* 0x000000000000794d */ /* 0x000fea0003800000 */
.L_x_0:
[----:B------:R-:W-:-:S00]  /*0170*/  BRA `(.L_x_0) ;  /* 0xfffffffc00fc7947 */ /* 0x000fc0000383ffff */
[----:B------:R-:W-:-:S00]  /*0180*/  NOP ;  /* 0x0000000000007918 */ /* 0x000fc00000000000 */
[----:B------:R-:W-:-:S00]  /*0190*/  NOP ;  /* 0x0000000000007918 */ /* 0x000fc00000000000 */
[----:B------:R-:W-:-:S00]  /*01a0*/  NOP ;  /* 0x0000000000007918 */ /* 0x000fc00000000000 */
[----:B------:R-:W-:-:S00]  /*01b0*/  NOP ;  /* 0x0000000000007918 */ /* 0x000fc00000000000 */
[----:B------:R-:W-:-:S00]  /*01c0*/  NOP ;  /* 0x0000000000007918 */ /* 0x000fc00000000000 */
[----:B------:R-:W-:-:S00]  /*01d0*/  NOP ;  /* 0x0000000000007918 */ /* 0x000fc00000000000 */
[----:B------:R-:W-:-:S00]  /*01e0*/  NOP ;  /* 0x0000000000007918 */ /* 0x000fc00000000000 */
[----:B------:R-:W-:-:S00]  /*01f0*/  NOP ;  /* 0x0000000000007918 */ /* 0x000fc00000000000 */
.L_x_1:


//--------------------- .nv.constant0.triton_poi_fused_convolution_16 --------------------------
	.section	.nv.constant0.triton_poi_fused_convolution_16,"a",@progbits
	.sectionflags	@""
	.align	4
.nv.constant0.triton_poi_fused_convolution_16:
	.zero		548
